	.headerflags	@"EF_CUDA_TEXMODE_UNIFIED EF_CUDA_64BIT_ADDRESS EF_CUDA_ACCELERATORS EF_CUDA_SM90 EF_CUDA_VIRTUAL_SM(EF_CUDA_SM90)"
	.elftype	@"ET_EXEC"


//--------------------- .nv.info                  --------------------------
	.section	.nv.info,"",@"SHT_CUDA_INFO"
	.align	4


	//----- nvinfo : EIATTR_REGCOUNT
	.align		4
        /*0000*/ 	.byte	0x04, 0x2f
        /*0002*/ 	.short	(.L_3 - .L_2)
	.align		4
.L_2:
        /*0004*/ 	.word	index@(triton_poi_fused__native_batch_norm_legit_no_training_relu_21)
        /*0008*/ 	.word	0x00000010


	//----- nvinfo : EIATTR_MIN_STACK_SIZE
	.align		4
.L_3:
        /*000c*/ 	.byte	0x04, 0x12
        /*000e*/ 	.short	(.L_5 - .L_4)
	.align		4
.L_4:
        /*0010*/ 	.word	index@(triton_poi_fused__native_batch_norm_legit_no_training_relu_21)
        /*0014*/ 	.word	0x00000000


	//----- nvinfo : EIATTR_FRAME_SIZE
	.align		4
.L_5:
        /*0018*/ 	.byte	0x04, 0x11
        /*001a*/ 	.short	(.L_7 - .L_6)
	.align		4
.L_6:
        /*001c*/ 	.word	index@(triton_poi_fused__native_batch_norm_legit_no_training_relu_21)
        /*0020*/ 	.word	0x00000000


	//----- nvinfo : EIATTR_MIN_STACK_SIZE
	.align		4
.L_7:
        /*0024*/ 	.byte	0x04, 0x12
        /*0026*/ 	.short	(.L_9 - .L_8)
	.align		4
.L_8:
        /*0028*/ 	.word	index@(triton_poi_fused__native_batch_norm_legit_no_training_relu_21)
        /*002c*/ 	.word	0x00000000
.L_9:


//--------------------- .nv.info.triton_poi_fused__native_batch_norm_legit_no_training_relu_21 --------------------------
	.section	.nv.info.triton_poi_fused__native_batch_norm_legit_no_training_relu_21,"",@"SHT_CUDA_INFO"
	.sectionflags	@""
	.align	4


	//----- nvinfo : EIATTR_CUDA_API_VERSION
	.align		4
        /*0000*/ 	.byte	0x04, 0x37
        /*0002*/ 	.short	(.L_11 - .L_10)
.L_10:
        /*0004*/ 	.word	0x0000007c


	//----- nvinfo : EIATTR_KPARAM_INFO
	.align		4
.L_11:
        /*0008*/ 	.byte	0x04, 0x17
        /*000a*/ 	.short	(.L_13 - .L_12)
.L_12:
        /*000c*/ 	.word	0x00000000
        /*0010*/ 	.short	0x0006
        /*0012*/ 	.short	0x0030
        /*0014*/ 	.byte	0x00, 0xf0, 0x11, 0x00


	//----- nvinfo : EIATTR_KPARAM_INFO
	.align		4
.L_13:
        /*0018*/ 	.byte	0x04, 0x17
        /*001a*/ 	.short	(.L_15 - .L_14)
.L_14:
        /*001c*/ 	.word	0x00000000
        /*0020*/ 	.short	0x0005
        /*0022*/ 	.short	0x0028
        /*0024*/ 	.byte	0x00, 0xf4, 0x21, 0x00


	//----- nvinfo : EIATTR_KPARAM_INFO
	.align		4
.L_15:
        /*0028*/ 	.byte	0x04, 0x17
        /*002a*/ 	.short	(.L_17 - .L_16)
.L_16:
        /*002c*/ 	.word	0x00000000
        /*0030*/ 	.short	0x0004
        /*0032*/ 	.short	0x0020
        /*0034*/ 	.byte	0x00, 0xf4, 0x21, 0x00


	//----- nvinfo : EIATTR_KPARAM_INFO
	.align		4
.L_17:
        /*0038*/ 	.byte	0x04, 0x17
        /*003a*/ 	.short	(.L_19 - .L_18)
.L_18:
        /*003c*/ 	.word	0x00000000
        /*0040*/ 	.short	0x0003
        /*0042*/ 	.short	0x0018
        /*0044*/ 	.byte	0x00, 0xf4, 0x21, 0x00


	//----- nvinfo : EIATTR_KPARAM_INFO
	.align		4
.L_19:
        /*0048*/ 	.byte	0x04, 0x17
        /*004a*/ 	.short	(.L_21 - .L_20)
.L_20:
        /*004c*/ 	.word	0x00000000
        /*0050*/ 	.short	0x0002
        /*0052*/ 	.short	0x0010
        /*0054*/ 	.byte	0x00, 0xf4, 0x21, 0x00


	//----- nvinfo : EIATTR_KPARAM_INFO
	.align		4
.L_21:
        /*0058*/ 	.byte	0x04, 0x17
        /*005a*/ 	.short	(.L_23 - .L_22)
.L_22:
        /*005c*/ 	.word	0x00000000
        /*0060*/ 	.short	0x0001
        /*0062*/ 	.short	0x0008
        /*0064*/ 	.byte	0x00, 0xf4, 0x21, 0x00


	//----- nvinfo : EIATTR_KPARAM_INFO
	.align		4
.L_23:
        /*0068*/ 	.byte	0x04, 0x17
        /*006a*/ 	.short	(.L_25 - .L_24)
.L_24:
        /*006c*/ 	.word	0x00000000
        /*0070*/ 	.short	0x0000
        /*0072*/ 	.short	0x0000
        /*0074*/ 	.byte	0x00, 0xf4, 0x21, 0x00


	//----- nvinfo : EIATTR_SPARSE_MMA_MASK
	.align		4
.L_25:
        /*0078*/ 	.byte	0x03, 0x50
        /*007a*/ 	.short	0x0000


	//----- nvinfo : EIATTR_MAXREG_COUNT
	.align		4
        /*007c*/ 	.byte	0x03, 0x1b
        /*007e*/ 	.short	0x00ff


	//----- nvinfo : EIATTR_EXIT_INSTR_OFFSETS
	.align		4
        /*0080*/ 	.byte	0x04, 0x1c
        /*0082*/ 	.short	(.L_27 - .L_26)


	//   ....[0]....
.L_26:
        /*0084*/ 	.word	0x000002d0


	//----- nvinfo : EIATTR_REQNTID
	.align		4
.L_27:
        /*0088*/ 	.byte	0x04, 0x10
        /*008a*/ 	.short	(.L_29 - .L_28)
.L_28:
        /*008c*/ 	.word	0x00000080
        /*0090*/ 	.word	0x00000001
        /*0094*/ 	.word	0x00000001


	//----- nvinfo : EIATTR_CBANK_PARAM_SIZE
	.align		4
.L_29:
        /*0098*/ 	.byte	0x03, 0x19
        /*009a*/ 	.short	0x0034


	//----- nvinfo : EIATTR_PARAM_CBANK
	.align		4
        /*009c*/ 	.byte	0x04, 0x0a
        /*009e*/ 	.short	(.L_31 - .L_30)
	.align		4
.L_30:
        /*00a0*/ 	.word	index@(.nv.constant0.triton_poi_fused__native_batch_norm_legit_no_training_relu_21)
        /*00a4*/ 	.short	0x0210
        /*00a6*/ 	.short	0x0034


	//----- nvinfo : EIATTR_SW_WAR
	.align		4
.L_31:
        /*00a8*/ 	.byte	0x04, 0x36
        /*00aa*/ 	.short	(.L_33 - .L_32)
.L_32:
        /*00ac*/ 	.word	0x00000008
.L_33:


//--------------------- .nv.callgraph             --------------------------
	.section	.nv.callgraph,"",@"SHT_CUDA_CALLGRAPH"
	.align	4
	.sectionentsize	8
	.align		4
        /*0000*/ 	.word	0x00000000
	.align		4
        /*0004*/ 	.word	0xffffffff
	.align		4
        /*0008*/ 	.word	0x00000000
	.align		4
        /*000c*/ 	.word	0xfffffffe
	.align		4
        /*0010*/ 	.word	0x00000000
	.align		4
        /*0014*/ 	.word	0xfffffffd
	.align		4
        /*0018*/ 	.word	0x00000000
	.align		4
        /*001c*/ 	.word	0xfffffffc


//--------------------- .nv.constant4             --------------------------
	.section	.nv.constant4,"a",@progbits
	.align	8
	.align		8
.nv.constant4:
        /*0000*/ 	.dword	_$_str
	.align		8
        /*0008*/ 	.dword	_$_str_$_2


//--------------------- .text.triton_poi_fused__native_batch_norm_legit_no_training_relu_21 --------------------------
	.section	.text.triton_poi_fused__native_batch_norm_legit_no_training_relu_21,"ax",@progbits
	.align	128
        .global         triton_poi_fused__native_batch_norm_legit_no_training_relu_21
        .type           triton_poi_fused__native_batch_norm_legit_no_training_relu_21,@function
        .size           triton_poi_fused__native_batch_norm_legit_no_training_relu_21,(.L_x_1 - triton_poi_fused__native_batch_norm_legit_no_training_relu_21)
        .other          triton_poi_fused__native_batch_norm_legit_no_training_relu_21,@"STO_CUDA_ENTRY STV_DEFAULT"
triton_poi_fused__native_batch_norm_legit_no_training_relu_21:
.text.triton_poi_fused__native_batch_norm_legit_no_training_relu_21:
[----:B------:R-:W-:Y:S01]  /*0000*/  LDC R1, c[0x0][0x28] ;  /* 0x00000a00ff017b82 */ /* 0x000fe20000000800 */
[----:B------:R-:W1:Y:S07]  /*0010*/  S2R R0, SR_TID.X ;  /* 0x0000000000007919 */ /* 0x000e6e0000002100 */
[----:B------:R-:W2:Y:S01]  /*0020*/  LDC.64 R6, c[0x0][0x220] ;  /* 0x00008800ff067b82 */ /* 0x000ea20000000a00 */
[----:B------:R-:W-:Y:S01]  /*0030*/  ULDC.64 UR4, c[0x0][0x208] ;  /* 0x0000820000047ab9 */ /* 0x000fe20000000a00 */
[----:B------:R-:W3:Y:S06]  /*0040*/  S2R R3, SR_CTAID.X ;  /* 0x0000000000037919 */ /* 0x000eec0000002500 */
[----:B------:R-:W4:Y:S08]  /*0050*/  LDC.64 R4, c[0x0][0x218] ;  /* 0x00008600ff047b82 */ /* 0x000f300000000a00 */
[----:B------:R-:W5:Y:S08]  /*0060*/  LDC.64 R8, c[0x0][0x228] ;  /* 0x00008a00ff087b82 */ /* 0x000f700000000a00 */
[----:B------:R-:W5:Y:S01]  /*0070*/  LDC.64 R10, c[0x0][0x230] ;  /* 0x00008c00ff0a7b82 */ /* 0x000f620000000a00 */
[----:B-1----:R-:W-:-:S02]  /*0080*/  LOP3.LUT R0, R0, 0x7f, RZ, 0xc0, !PT ;  /* 0x0000007f00007812 */ /* 0x002fc400078ec0ff */
[----:B---3--:R-:W-:Y:S02]  /*0090*/  SHF.R.S32.HI R2, RZ, 0x18, R3 ;  /* 0x00000018ff027819 */ /* 0x008fe40000011403 */
[----:B------:R-:W-:Y:S02]  /*00a0*/  LEA R0, R3, R0, 0x7 ;  /* 0x0000000003007211 */ /* 0x000fe400078e38ff */
[----:B------:R-:W-:-:S04]  /*00b0*/  SGXT R3, R2, 0x1 ;  /* 0x000000010203781a */ /* 0x000fc80000000200 */
[----:B------:R-:W-:-:S04]  /*00c0*/  LEA.HI R3, R3, R0, RZ, 0x9 ;  /* 0x0000000003037211 */ /* 0x000fc800078f48ff */
[----:B------:R-:W-:-:S04]  /*00d0*/  LOP3.LUT R3, R3, 0xfffffe00, RZ, 0xc0, !PT ;  /* 0xfffffe0003037812 */ /* 0x000fc800078ec0ff */
[----:B------:R-:W-:Y:S02]  /*00e0*/  IADD3 R13, R0, -R3, RZ ;  /* 0x80000003000d7210 */ /* 0x000fe40007ffe0ff */
[----:B------:R-:W1:Y:S03]  /*00f0*/  LDC.64 R2, c[0x0][0x210] ;  /* 0x00008400ff027b82 */ /* 0x000e660000000a00 */
[----:B--2---:R-:W-:-:S06]  /*0100*/  IMAD.WIDE R6, R13, 0x4, R6 ;  /* 0x000000040d067825 */ /* 0x004fcc00078e0206 */
[----:B------:R-:W2:Y:S01]  /*0110*/  LDG.E.EL R6, desc[UR4][R6.64] ;  /* 0x0000000406067981 */ /* 0x000ea2000c2e1900 */
[----:B----4-:R-:W-:-:S04]  /*0120*/  IMAD.WIDE R4, R13, 0x4, R4 ;  /* 0x000000040d047825 */ /* 0x010fc800078e0204 */
[C---:B-----5:R-:W-:Y:S02]  /*0130*/  IMAD.WIDE R8, R13.reuse, 0x4, R8 ;  /* 0x000000040d087825 */ /* 0x060fe400078e0208 */
[----:B------:R3:W4:Y:S02]  /*0140*/  LDG.E.EL R5, desc[UR4][R4.64] ;  /* 0x0000000404057981 */ /* 0x000724000c2e1900 */
[----:B0-----:R-:W-:Y:S02]  /*0150*/  IMAD.WIDE R10, R13, 0x4, R10 ;  /* 0x000000040d0a7825 */ /* 0x001fe400078e020a */
[----:B------:R-:W5:Y:S02]  /*0160*/  LDG.E.EL R8, desc[UR4][R8.64] ;  /* 0x0000000408087981 */ /* 0x000f64000c2e1900 */
[C---:B-1----:R-:W-:Y:S02]  /*0170*/  IMAD.WIDE R2, R0.reuse, 0x4, R2 ;  /* 0x0000000400027825 */ /* 0x042fe400078e0202 */
[----:B------:R-:W5:Y:S04]  /*0180*/  LDG.E.EL R11, desc[UR4][R10.64] ;  /* 0x000000040a0b7981 */ /* 0x000f68000c2e1900 */
[----:B------:R0:W4:Y:S01]  /*0190*/  LDG.E R12, desc[UR4][R2.64] ;  /* 0x00000004020c7981 */ /* 0x000122000c1e1900 */
[----:B---3--:R-:W-:Y:S01]  /*01a0*/  HFMA2.MMA R4, -RZ, RZ, 1.625, 0 ;  /* 0x3e800000ff047435 */ /* 0x008fe200000001ff */
[----:B0-----:R-:W0:Y:S02]  /*01b0*/  LDC.64 R2, c[0x0][0x238] ;  /* 0x00008e00ff027b82 */ /* 0x001e240000000a00 */
[----:B0-----:R-:W-:-:S04]  /*01c0*/  IMAD.WIDE R2, R0, 0x4, R2 ;  /* 0x0000000400027825 */ /* 0x001fc800078e0202 */
[----:B--2---:R-:W-:-:S04]  /*01d0*/  FADD R6, R6, 9.9999997473787516356e-06 ;  /* 0x3727c5ac06067421 */ /* 0x004fc80000000000 */
[----:B------:R-:W0:Y:S02]  /*01e0*/  MUFU.SQRT R7, R6 ;  /* 0x0000000600077308 */ /* 0x000e240000002000 */
[C---:B0-----:R-:W-:Y:S02]  /*01f0*/  FSETP.GT.AND P0, PT, R7.reuse, 8.50705917302346158658e+37, PT ;  /* 0x7e8000000700780b */ /* 0x041fe40003f04000 */
[----:B------:R-:W-:-:S11]  /*0200*/  FSETP.GEU.AND P1, PT, R7, 1.175494350822287508e-38, PT ;  /* 0x008000000700780b */ /* 0x000fd60003f2e000 */
[----:B------:R-:W-:-:S04]  /*0210*/  @P0 FMUL R7, R7, 0.25 ;  /* 0x3e80000007070820 */ /* 0x000fc80000400000 */
[----:B------:R-:W-:-:S06]  /*0220*/  @!P1 FMUL R7, R7, 16777216 ;  /* 0x4b80000007079820 */ /* 0x000fcc0000400000 */
[----:B------:R-:W0:Y:S01]  /*0230*/  MUFU.RCP R7, R7 ;  /* 0x0000000700077308 */ /* 0x000e220000001000 */
[----:B------:R-:W-:Y:S01]  /*0240*/  FSEL R4, R4, 1, P0 ;  /* 0x3f80000004047808 */ /* 0x000fe20000000000 */
[----:B----4-:R-:W-:-:S04]  /*0250*/  FADD R5, R12, -R5 ;  /* 0x800000050c057221 */ /* 0x010fc80000000000 */
[----:B------:R-:W-:-:S04]  /*0260*/  @!P1 FMUL R4, R4, 16777216 ;  /* 0x4b80000004049820 */ /* 0x000fc80000400000 */
[----:B0-----:R-:W-:-:S04]  /*0270*/  FMUL R4, R7, R4 ;  /* 0x0000000407047220 */ /* 0x001fc80000400000 */
[----:B------:R-:W-:-:S04]  /*0280*/  FMUL R4, R5, R4 ;  /* 0x0000000405047220 */ /* 0x000fc80000400000 */
[----:B-----5:R-:W-:-:S05]  /*0290*/  FFMA R4, R8, R4, R11 ;  /* 0x0000000408047223 */ /* 0x020fca000000000b */
[----:B------:R-:W-:-:S04]  /*02a0*/  FSETP.GEU.AND P0, PT, R4, RZ, PT ;  /* 0x000000ff0400720b */ /* 0x000fc80003f0e000 */
[----:B------:R-:W-:-:S05]  /*02b0*/  FSEL R5, R4, RZ, P0 ;  /* 0x000000ff04057208 */ /* 0x000fca0000000000 */
[----:B------:R-:W-:Y:S01]  /*02c0*/  STG.E desc[UR4][R2.64], R5 ;  /* 0x0000000502007986 */ /* 0x000fe2000c101904 */
[----:B------:R-:W-:Y:S05]  /*02d0*/  EXIT ;  /* 0x000000000000794d */ /* 0x000fea0003800000 */
.L_x_0:
[----:B------:R-:W-:-:S00]  /*02e0*/  BRA `(.L_x_0) ;  /* 0xfffffffc00fc7947 */ /* 0x000fc0000383ffff */
[----:B------:R-:W-:-:S00]  /*02f0*/  NOP ;  /* 0x0000000000007918 */ /* 0x000fc00000000000 */
        /* <DEDUP_REMOVED lines=8> */
.L_x_1:


//--------------------- .nv.global.init           --------------------------
	.section	.nv.global.init,"aw",@progbits
.nv.global.init:
	.type		_$_str,@object
	.size		_$_str,(_$_str_$_2 - _$_str)
_$_str:
        /*0000*/ 	.byte	0x5f, 0x5f, 0x43, 0x55, 0x44, 0x41, 0x5f, 0x46, 0x54, 0x5a, 0x00
	.type		_$_str_$_2,@object
	.size		_$_str_$_2,(.L_1 - _$_str_$_2)
_$_str_$_2:
        /*000b*/ 	.byte	0x5f, 0x5f, 0x43, 0x55, 0x44, 0x41, 0x5f, 0x50, 0x52, 0x45, 0x43, 0x5f, 0x53, 0x51, 0x52, 0x54
        /*001b*/ 	.byte	0x00
.L_1:


//--------------------- .nv.constant0.triton_poi_fused__native_batch_norm_legit_no_training_relu_21 --------------------------
	.section	.nv.constant0.triton_poi_fused__native_batch_norm_legit_no_training_relu_21,"a",@progbits
	.sectionflags	@""
	.align	4
.nv.constant0.triton_poi_fused__native_batch_norm_legit_no_training_relu_21:
	.zero		580
